	.headerflags	@"EF_CUDA_TEXMODE_UNIFIED EF_CUDA_64BIT_ADDRESS EF_CUDA_ACCELERATORS EF_CUDA_SM90 EF_CUDA_VIRTUAL_SM(EF_CUDA_SM90)"
	.elftype	@"ET_EXEC"


//--------------------- .nv.info                  --------------------------
	.section	.nv.info,"",@"SHT_CUDA_INFO"
	.align	4


	//----- nvinfo : EIATTR_REGCOUNT
	.align		4
        /*0000*/ 	.byte	0x04, 0x2f
        /*0002*/ 	.short	(.L_1 - .L_0)
	.align		4
.L_0:
        /*0004*/ 	.word	index@(triton_per_fused__to_copy_add_any_mul_rsub_0)
        /*0008*/ 	.word	0x00000011


	//----- nvinfo : EIATTR_MIN_STACK_SIZE
	.align		4
.L_1:
        /*000c*/ 	.byte	0x04, 0x12
        /*000e*/ 	.short	(.L_3 - .L_2)
	.align		4
.L_2:
        /*0010*/ 	.word	index@(triton_per_fused__to_copy_add_any_mul_rsub_0)
        /*0014*/ 	.word	0x00000000


	//----- nvinfo : EIATTR_FRAME_SIZE
	.align		4
.L_3:
        /*0018*/ 	.byte	0x04, 0x11
        /*001a*/ 	.short	(.L_5 - .L_4)
	.align		4
.L_4:
        /*001c*/ 	.word	index@(triton_per_fused__to_copy_add_any_mul_rsub_0)
        /*0020*/ 	.word	0x00000000


	//----- nvinfo : EIATTR_MIN_STACK_SIZE
	.align		4
.L_5:
        /*0024*/ 	.byte	0x04, 0x12
        /*0026*/ 	.short	(.L_7 - .L_6)
	.align		4
.L_6:
        /*0028*/ 	.word	index@(triton_per_fused__to_copy_add_any_mul_rsub_0)
        /*002c*/ 	.word	0x00000000
.L_7:


//--------------------- .nv.info.triton_per_fused__to_copy_add_any_mul_rsub_0 --------------------------
	.section	.nv.info.triton_per_fused__to_copy_add_any_mul_rsub_0,"",@"SHT_CUDA_INFO"
	.sectionflags	@""
	.align	4


	//----- nvinfo : EIATTR_CUDA_API_VERSION
	.align		4
        /*0000*/ 	.byte	0x04, 0x37
        /*0002*/ 	.short	(.L_9 - .L_8)
.L_8:
        /*0004*/ 	.word	0x0000007c


	//----- nvinfo : EIATTR_KPARAM_INFO
	.align		4
.L_9:
        /*0008*/ 	.byte	0x04, 0x17
        /*000a*/ 	.short	(.L_11 - .L_10)
.L_10:
        /*000c*/ 	.word	0x00000000
        /*0010*/ 	.short	0x0006
        /*0012*/ 	.short	0x002c
        /*0014*/ 	.byte	0x00, 0xf0, 0x11, 0x00


	//----- nvinfo : EIATTR_KPARAM_INFO
	.align		4
.L_11:
        /*0018*/ 	.byte	0x04, 0x17
        /*001a*/ 	.short	(.L_13 - .L_12)
.L_12:
        /*001c*/ 	.word	0x00000000
        /*0020*/ 	.short	0x0005
        /*0022*/ 	.short	0x0028
        /*0024*/ 	.byte	0x00, 0xf0, 0x11, 0x00


	//----- nvinfo : EIATTR_KPARAM_INFO
	.align		4
.L_13:
        /*0028*/ 	.byte	0x04, 0x17
        /*002a*/ 	.short	(.L_15 - .L_14)
.L_14:
        /*002c*/ 	.word	0x00000000
        /*0030*/ 	.short	0x0004
        /*0032*/ 	.short	0x0020
        /*0034*/ 	.byte	0x00, 0xf4, 0x21, 0x00


	//----- nvinfo : EIATTR_KPARAM_INFO
	.align		4
.L_15:
        /*0038*/ 	.byte	0x04, 0x17
        /*003a*/ 	.short	(.L_17 - .L_16)
.L_16:
        /*003c*/ 	.word	0x00000000
        /*0040*/ 	.short	0x0003
        /*0042*/ 	.short	0x0018
        /*0044*/ 	.byte	0x00, 0xf4, 0x21, 0x00


	//----- nvinfo : EIATTR_KPARAM_INFO
	.align		4
.L_17:
        /*0048*/ 	.byte	0x04, 0x17
        /*004a*/ 	.short	(.L_19 - .L_18)
.L_18:
        /*004c*/ 	.word	0x00000000
        /*0050*/ 	.short	0x0002
        /*0052*/ 	.short	0x0010
        /*0054*/ 	.byte	0x00, 0xf4, 0x21, 0x00


	//----- nvinfo : EIATTR_KPARAM_INFO
	.align		4
.L_19:
        /*0058*/ 	.byte	0x04, 0x17
        /*005a*/ 	.short	(.L_21 - .L_20)
.L_20:
        /*005c*/ 	.word	0x00000000
        /*0060*/ 	.short	0x0001
        /*0062*/ 	.short	0x0008
        /*0064*/ 	.byte	0x00, 0xf4, 0x21, 0x00


	//----- nvinfo : EIATTR_KPARAM_INFO
	.align		4
.L_21:
        /*0068*/ 	.byte	0x04, 0x17
        /*006a*/ 	.short	(.L_23 - .L_22)
.L_22:
        /*006c*/ 	.word	0x00000000
        /*0070*/ 	.short	0x0000
        /*0072*/ 	.short	0x0000
        /*0074*/ 	.byte	0x00, 0xf4, 0x21, 0x00


	//----- nvinfo : EIATTR_SPARSE_MMA_MASK
	.align		4
.L_23:
        /*0078*/ 	.byte	0x03, 0x50
        /*007a*/ 	.short	0x0000


	//----- nvinfo : EIATTR_MAXREG_COUNT
	.align		4
        /*007c*/ 	.byte	0x03, 0x1b
        /*007e*/ 	.short	0x00ff


	//----- nvinfo : EIATTR_COOP_GROUP_MASK_REGIDS
	.align		4
        /*0080*/ 	.byte	0x04, 0x29
        /*0082*/ 	.short	(.L_25 - .L_24)


	//   ....[0]....
.L_24:
        /*0084*/ 	.word	0xffffffff


	//   ....[1]....
        /*0088*/ 	.word	0xffffffff


	//----- nvinfo : EIATTR_COOP_GROUP_INSTR_OFFSETS
	.align		4
.L_25:
        /*008c*/ 	.byte	0x04, 0x28
        /*008e*/ 	.short	(.L_27 - .L_26)


	//   ....[0]....
.L_26:
        /*0090*/ 	.word	0x000001d0


	//   ....[1]....
        /*0094*/ 	.word	0x000002b0


	//----- nvinfo : EIATTR_EXIT_INSTR_OFFSETS
	.align		4
.L_27:
        /*0098*/ 	.byte	0x04, 0x1c
        /*009a*/ 	.short	(.L_29 - .L_28)


	//   ....[0]....
.L_28:
        /*009c*/ 	.word	0x00000380


	//   ....[1]....
        /*00a0*/ 	.word	0x000003a0


	//----- nvinfo : EIATTR_REQNTID
	.align		4
.L_29:
        /*00a4*/ 	.byte	0x04, 0x10
        /*00a6*/ 	.short	(.L_31 - .L_30)
.L_30:
        /*00a8*/ 	.word	0x00000040
        /*00ac*/ 	.word	0x00000001
        /*00b0*/ 	.word	0x00000001


	//----- nvinfo : EIATTR_CBANK_PARAM_SIZE
	.align		4
.L_31:
        /*00b4*/ 	.byte	0x03, 0x19
        /*00b6*/ 	.short	0x0030


	//----- nvinfo : EIATTR_PARAM_CBANK
	.align		4
        /*00b8*/ 	.byte	0x04, 0x0a
        /*00ba*/ 	.short	(.L_33 - .L_32)
	.align		4
.L_32:
        /*00bc*/ 	.word	index@(.nv.constant0.triton_per_fused__to_copy_add_any_mul_rsub_0)
        /*00c0*/ 	.short	0x0210
        /*00c2*/ 	.short	0x0030


	//----- nvinfo : EIATTR_SW_WAR
	.align		4
.L_33:
        /*00c4*/ 	.byte	0x04, 0x36
        /*00c6*/ 	.short	(.L_35 - .L_34)
.L_34:
        /*00c8*/ 	.word	0x00000008
.L_35:


//--------------------- .nv.callgraph             --------------------------
	.section	.nv.callgraph,"",@"SHT_CUDA_CALLGRAPH"
	.align	4
	.sectionentsize	8
	.align		4
        /*0000*/ 	.word	0x00000000
	.align		4
        /*0004*/ 	.word	0xffffffff
	.align		4
        /*0008*/ 	.word	0x00000000
	.align		4
        /*000c*/ 	.word	0xfffffffe
	.align		4
        /*0010*/ 	.word	0x00000000
	.align		4
        /*0014*/ 	.word	0xfffffffd
	.align		4
        /*0018*/ 	.word	0x00000000
	.align		4
        /*001c*/ 	.word	0xfffffffc


//--------------------- .text.triton_per_fused__to_copy_add_any_mul_rsub_0 --------------------------
	.section	.text.triton_per_fused__to_copy_add_any_mul_rsub_0,"ax",@progbits
	.sectionflags	@"SHF_BARRIERS=1"
	.align	128
        .global         triton_per_fused__to_copy_add_any_mul_rsub_0
        .type           triton_per_fused__to_copy_add_any_mul_rsub_0,@function
        .size           triton_per_fused__to_copy_add_any_mul_rsub_0,(.L_x_1 - triton_per_fused__to_copy_add_any_mul_rsub_0)
        .other          triton_per_fused__to_copy_add_any_mul_rsub_0,@"STO_CUDA_ENTRY STV_DEFAULT"
triton_per_fused__to_copy_add_any_mul_rsub_0:
.text.triton_per_fused__to_copy_add_any_mul_rsub_0:
[----:B------:R-:W0:Y:S01]  /*0000*/  LDC R1, c[0x0][0x28] ;  /* 0x00000a00ff017b82 */ /* 0x000e220000000800 */
[----:B------:R-:W1:Y:S07]  /*0010*/  S2R R14, SR_TID.X ;  /* 0x00000000000e7919 */ /* 0x000e6e0000002100 */
[----:B------:R-:W2:Y:S01]  /*0020*/  LDC.64 R6, c[0x0][0x210] ;  /* 0x00008400ff067b82 */ /* 0x000ea20000000a00 */
[----:B------:R-:W-:Y:S01]  /*0030*/  IMAD.MOV.U32 R12, RZ, RZ, RZ ;  /* 0x000000ffff0c7224 */ /* 0x000fe200078e00ff */
[----:B------:R-:W-:Y:S01]  /*0040*/  ULDC.64 UR6, c[0x0][0x208] ;  /* 0x0000820000067ab9 */ /* 0x000fe20000000a00 */
[----:B------:R-:W3:Y:S05]  /*0050*/  S2R R0, SR_CTAID.X ;  /* 0x0000000000007919 */ /* 0x000eea0000002500 */
[----:B------:R-:W4:Y:S08]  /*0060*/  LDC.64 R8, c[0x0][0x218] ;  /* 0x00008600ff087b82 */ /* 0x000f300000000a00 */
[----:B------:R-:W5:Y:S01]  /*0070*/  LDC.64 R10, c[0x0][0x220] ;  /* 0x00008800ff0a7b82 */ /* 0x000f620000000a00 */
[----:B-1----:R-:W-:-:S02]  /*0080*/  LOP3.LUT R3, R14, 0x3f, RZ, 0xc0, !PT ;  /* 0x0000003f0e037812 */ /* 0x002fc400078ec0ff */
[----:B---3--:R-:W-:-:S03]  /*0090*/  ISETP.GE.AND P1, PT, R0, 0x4, PT ;  /* 0x000000040000780c */ /* 0x008fc60003f26270 */
[----:B------:R-:W-:-:S04]  /*00a0*/  IMAD R2, R0, 0x40, R3 ;  /* 0x0000004000027824 */ /* 0x000fc800078e0203 */
[----:B--2---:R-:W-:-:S06]  /*00b0*/  IMAD.WIDE R6, R2, 0x4, R6 ;  /* 0x0000000402067825 */ /* 0x004fcc00078e0206 */
[----:B------:R1:W2:Y:S01]  /*00c0*/  @!P1 LDG.E R12, desc[UR6][R6.64] ;  /* 0x00000006060c9981 */ /* 0x0002a2000c1e1900 */
[----:B------:R-:W-:Y:S01]  /*00d0*/  LOP3.LUT R5, R14, 0x3, RZ, 0xc0, !PT ;  /* 0x000000030e057812 */ /* 0x000fe200078ec0ff */
[----:B------:R-:W-:Y:S02]  /*00e0*/  IMAD.MOV.U32 R4, RZ, RZ, RZ ;  /* 0x000000ffff047224 */ /* 0x000fe400078e00ff */
[----:B----4-:R-:W-:-:S04]  /*00f0*/  IMAD.WIDE R8, R2, 0x4, R8 ;  /* 0x0000000402087825 */ /* 0x010fc800078e0208 */
[----:B-----5:R-:W-:Y:S01]  /*0100*/  IMAD.WIDE.U32 R10, R5, 0x4, R10 ;  /* 0x00000004050a7825 */ /* 0x020fe200078e000a */
[----:B------:R-:W3:Y:S05]  /*0110*/  @!P1 LDG.E R4, desc[UR6][R8.64] ;  /* 0x0000000608049981 */ /* 0x000eea000c1e1900 */
[----:B------:R4:W5:Y:S01]  /*0120*/  LDG.E.EL R10, desc[UR6][R10.64] ;  /* 0x000000060a0a7981 */ /* 0x000962000c2e1900 */
[----:B------:R-:W2:Y:S01]  /*0130*/  S2UR UR5, SR_CgaCtaId ;  /* 0x00000000000579c3 */ /* 0x000ea20000008800 */
[----:B-1----:R-:W-:Y:S02]  /*0140*/  SHF.R.U32.HI R6, RZ, 0x3, R14 ;  /* 0x00000003ff067819 */ /* 0x002fe4000001160e */
[----:B------:R-:W-:-:S02]  /*0150*/  ISETP.GE.AND P2, PT, R14, 0x2, PT ;  /* 0x000000020e00780c */ /* 0x000fc40003f46270 */
[----:B------:R-:W-:Y:S02]  /*0160*/  LOP3.LUT R6, R6, 0x4, RZ, 0xc0, !PT ;  /* 0x0000000406067812 */ /* 0x000fe400078ec0ff */
[----:B--2---:R-:W-:-:S04]  /*0170*/  SEL R12, R12, RZ, !P1 ;  /* 0x000000ff0c0c7207 */ /* 0x004fc80004800000 */
[----:B------:R-:W-:-:S04]  /*0180*/  LOP3.LUT P0, RZ, R12, 0x7fffffff, RZ, 0xc0, !PT ;  /* 0x7fffffff0cff7812 */ /* 0x000fc8000780c0ff */
[----:B------:R-:W-:Y:S02]  /*0190*/  ISETP.LT.AND P0, PT, R0, 0x4, P0 ;  /* 0x000000040000780c */ /* 0x000fe40000701270 */
[----:B---3--:R-:W-:Y:S02]  /*01a0*/  SEL R4, R4, RZ, !P1 ;  /* 0x000000ff04047207 */ /* 0x008fe40004800000 */
[----:B------:R-:W-:Y:S02]  /*01b0*/  SEL R5, RZ, 0x1, !P0 ;  /* 0x00000001ff057807 */ /* 0x000fe40004000000 */
[C---:B------:R-:W-:Y:S02]  /*01c0*/  LOP3.LUT P0, RZ, R14.reuse, 0x1f, RZ, 0xc0, !PT ;  /* 0x0000001f0eff7812 */ /* 0x040fe4000780c0ff */
[----:B------:R1:W2:Y:S02]  /*01d0*/  REDUX.OR UR4, R5 ;  /* 0x00000000050473c4 */ /* 0x0002a40000004000 */
[----:B-1----:R-:W-:Y:S01]  /*01e0*/  LOP3.LUT R5, R14, 0x1, RZ, 0xc0, !PT ;  /* 0x000000010e057812 */ /* 0x002fe200078ec0ff */
[----:B--2---:R-:W-:Y:S01]  /*01f0*/  IMAD.U32 R7, RZ, RZ, UR4 ;  /* 0x00000004ff077e24 */ /* 0x004fe2000f8e00ff */
[----:B------:R-:W-:-:S02]  /*0200*/  UMOV UR4, 0x400 ;  /* 0x0000040000047882 */ /* 0x000fc40000000000 */
[----:B0-----:R-:W-:-:S06]  /*0210*/  UPRMT UR4, UR5, 0x654, UR4 ;  /* 0x0000065405047896 */ /* 0x001fcc0008000004 */
[----:B----4-:R-:W-:-:S03]  /*0220*/  LEA R11, R14, UR4, 0x2 ;  /* 0x000000040e0b7c11 */ /* 0x010fc6000f8e10ff */
[----:B------:R0:W-:Y:S01]  /*0230*/  @!P0 STS [R6+UR4], R7 ;  /* 0x0000000706008988 */ /* 0x0001e20008000804 */
[----:B------:R-:W-:Y:S01]  /*0240*/  BAR.SYNC.DEFER_BLOCKING 0x0 ;  /* 0x0000000000007b1d */ /* 0x000fe20000010000 */
[----:B------:R-:W-:-:S04]  /*0250*/  ISETP.NE.U32.AND P0, PT, R5, 0x1, PT ;  /* 0x000000010500780c */ /* 0x000fc80003f05070 */
[----:B------:R-:W-:-:S03]  /*0260*/  ISETP.LT.AND P0, PT, R14, 0x2, P0 ;  /* 0x000000020e00780c */ /* 0x000fc60000701270 */
[----:B0-----:R-:W0:Y:S01]  /*0270*/  LDC.64 R6, c[0x0][0x228] ;  /* 0x00008a00ff067b82 */ /* 0x001e220000000a00 */
[----:B------:R-:W1:Y:S01]  /*0280*/  @!P2 LDS R13, [R11] ;  /* 0x000000000b0da984 */ /* 0x000e620000000800 */
[----:B0-----:R-:W-:-:S04]  /*0290*/  IADD3 R6, P2, R0, R6, RZ ;  /* 0x0000000600067210 */ /* 0x001fc80007f5e0ff */
[----:B------:R-:W-:Y:S01]  /*02a0*/  LEA.HI.X.SX32 R7, R0, R7, 0x1, P2 ;  /* 0x0000000700077211 */ /* 0x000fe200010f0eff */
[----:B-1----:R-:W0:Y:S02]  /*02b0*/  SHFL.BFLY PT, R8, R13, 0x1, 0x1f ;  /* 0x0c201f000d087f89 */ /* 0x002e2400000e0000 */
[----:B0-----:R-:W-:Y:S02]  /*02c0*/  LOP3.LUT R12, R8, R13, RZ, 0xfc, !PT ;  /* 0x0000000d080c7212 */ /* 0x001fe400078efcff */
[----:B------:R-:W0:Y:S03]  /*02d0*/  LDC.64 R8, c[0x0][0x230] ;  /* 0x00008c00ff087b82 */ /* 0x000e260000000a00 */
[----:B------:R-:W-:Y:S05]  /*02e0*/  @P0 STS [R11], R12 ;  /* 0x0000000c0b000388 */ /* 0x000fea0000000800 */
[----:B------:R-:W-:Y:S01]  /*02f0*/  BAR.SYNC.DEFER_BLOCKING 0x0 ;  /* 0x0000000000007b1d */ /* 0x000fe20000010000 */
[----:B------:R-:W-:Y:S01]  /*0300*/  ISETP.EQ.AND P0, PT, R3, RZ, !P1 ;  /* 0x000000ff0300720c */ /* 0x000fe20004f02270 */
[----:B0-----:R-:W-:-:S04]  /*0310*/  IMAD.WIDE R2, R2, 0x4, R8 ;  /* 0x0000000402027825 */ /* 0x001fc800078e0208 */
[----:B------:R-:W0:Y:S02]  /*0320*/  LDS R5, [UR4] ;  /* 0x00000004ff057984 */ /* 0x000e240008000800 */
[----:B0-----:R-:W-:-:S05]  /*0330*/  I2FP.F32.S32 R14, R5 ;  /* 0x00000005000e7245 */ /* 0x001fca0000201400 */
[----:B------:R-:W-:-:S04]  /*0340*/  FADD R13, -R14, 1 ;  /* 0x3f8000000e0d7421 */ /* 0x000fc80000000100 */
[----:B-----5:R-:W-:-:S04]  /*0350*/  FMUL R13, R10, R13 ;  /* 0x0000000d0a0d7220 */ /* 0x020fc80000400000 */
[----:B------:R-:W-:-:S05]  /*0360*/  FFMA R13, R4, R14, R13 ;  /* 0x0000000e040d7223 */ /* 0x000fca000000000d */
[----:B------:R0:W-:Y:S02]  /*0370*/  @!P1 STG.E desc[UR6][R2.64], R13 ;  /* 0x0000000d02009986 */ /* 0x0001e4000c101906 */
[----:B0-----:R-:W-:Y:S05]  /*0380*/  @!P0 EXIT ;  /* 0x000000000000894d */ /* 0x001fea0003800000 */
[----:B------:R-:W-:Y:S01]  /*0390*/  STG.E.U8 desc[UR6][R6.64], R5 ;  /* 0x0000000506007986 */ /* 0x000fe2000c101106 */
[----:B------:R-:W-:Y:S05]  /*03a0*/  EXIT ;  /* 0x000000000000794d */ /* 0x000fea0003800000 */
.L_x_0:
[----:B------:R-:W-:-:S00]  /*03b0*/  BRA `(.L_x_0) ;  /* 0xfffffffc00fc7947 */ /* 0x000fc0000383ffff */
[----:B------:R-:W-:-:S00]  /*03c0*/  NOP ;  /* 0x0000000000007918 */ /* 0x000fc00000000000 */
        /* <DEDUP_REMOVED lines=11> */
.L_x_1:


//--------------------- .nv.shared.triton_per_fused__to_copy_add_any_mul_rsub_0 --------------------------
	.section	.nv.shared.triton_per_fused__to_copy_add_any_mul_rsub_0,"aw",@nobits
	.sectionflags	@""
	.align	16
	.zero		1024


//--------------------- .nv.constant0.triton_per_fused__to_copy_add_any_mul_rsub_0 --------------------------
	.section	.nv.constant0.triton_per_fused__to_copy_add_any_mul_rsub_0,"a",@progbits
	.sectionflags	@""
	.align	4
.nv.constant0.triton_per_fused__to_copy_add_any_mul_rsub_0:
	.zero		576
